	.headerflags	@"EF_CUDA_TEXMODE_UNIFIED EF_CUDA_64BIT_ADDRESS EF_CUDA_ACCELERATORS EF_CUDA_SM90 EF_CUDA_VIRTUAL_SM(EF_CUDA_SM90)"
	.elftype	@"ET_EXEC"


//--------------------- .nv.info                  --------------------------
	.section	.nv.info,"",@"SHT_CUDA_INFO"
	.align	4


	//----- nvinfo : EIATTR_REGCOUNT
	.align		4
        /*0000*/ 	.byte	0x04, 0x2f
        /*0002*/ 	.short	(.L_3 - .L_2)
	.align		4
.L_2:
        /*0004*/ 	.word	index@(triton_poi_fused__native_batch_norm_legit_no_training_cat_relu_74)
        /*0008*/ 	.word	0x00000016


	//----- nvinfo : EIATTR_MIN_STACK_SIZE
	.align		4
.L_3:
        /*000c*/ 	.byte	0x04, 0x12
        /*000e*/ 	.short	(.L_5 - .L_4)
	.align		4
.L_4:
        /*0010*/ 	.word	index@(triton_poi_fused__native_batch_norm_legit_no_training_cat_relu_74)
        /*0014*/ 	.word	0x00000000


	//----- nvinfo : EIATTR_FRAME_SIZE
	.align		4
.L_5:
        /*0018*/ 	.byte	0x04, 0x11
        /*001a*/ 	.short	(.L_7 - .L_6)
	.align		4
.L_6:
        /*001c*/ 	.word	index@(triton_poi_fused__native_batch_norm_legit_no_training_cat_relu_74)
        /*0020*/ 	.word	0x00000000


	//----- nvinfo : EIATTR_MIN_STACK_SIZE
	.align		4
.L_7:
        /*0024*/ 	.byte	0x04, 0x12
        /*0026*/ 	.short	(.L_9 - .L_8)
	.align		4
.L_8:
        /*0028*/ 	.word	index@(triton_poi_fused__native_batch_norm_legit_no_training_cat_relu_74)
        /*002c*/ 	.word	0x00000000
.L_9:


//--------------------- .nv.info.triton_poi_fused__native_batch_norm_legit_no_training_cat_relu_74 --------------------------
	.section	.nv.info.triton_poi_fused__native_batch_norm_legit_no_training_cat_relu_74,"",@"SHT_CUDA_INFO"
	.sectionflags	@""
	.align	4


	//----- nvinfo : EIATTR_CUDA_API_VERSION
	.align		4
        /*0000*/ 	.byte	0x04, 0x37
        /*0002*/ 	.short	(.L_11 - .L_10)
.L_10:
        /*0004*/ 	.word	0x0000007c


	//----- nvinfo : EIATTR_KPARAM_INFO
	.align		4
.L_11:
        /*0008*/ 	.byte	0x04, 0x17
        /*000a*/ 	.short	(.L_13 - .L_12)
.L_12:
        /*000c*/ 	.word	0x00000000
        /*0010*/ 	.short	0x0008
        /*0012*/ 	.short	0x0040
        /*0014*/ 	.byte	0x00, 0xf0, 0x11, 0x00


	//----- nvinfo : EIATTR_KPARAM_INFO
	.align		4
.L_13:
        /*0018*/ 	.byte	0x04, 0x17
        /*001a*/ 	.short	(.L_15 - .L_14)
.L_14:
        /*001c*/ 	.word	0x00000000
        /*0020*/ 	.short	0x0007
        /*0022*/ 	.short	0x0038
        /*0024*/ 	.byte	0x00, 0xf4, 0x21, 0x00


	//----- nvinfo : EIATTR_KPARAM_INFO
	.align		4
.L_15:
        /*0028*/ 	.byte	0x04, 0x17
        /*002a*/ 	.short	(.L_17 - .L_16)
.L_16:
        /*002c*/ 	.word	0x00000000
        /*0030*/ 	.short	0x0006
        /*0032*/ 	.short	0x0030
        /*0034*/ 	.byte	0x00, 0xf4, 0x21, 0x00


	//----- nvinfo : EIATTR_KPARAM_INFO
	.align		4
.L_17:
        /*0038*/ 	.byte	0x04, 0x17
        /*003a*/ 	.short	(.L_19 - .L_18)
.L_18:
        /*003c*/ 	.word	0x00000000
        /*0040*/ 	.short	0x0005
        /*0042*/ 	.short	0x0028
        /*0044*/ 	.byte	0x00, 0xf4, 0x21, 0x00


	//----- nvinfo : EIATTR_KPARAM_INFO
	.align		4
.L_19:
        /*0048*/ 	.byte	0x04, 0x17
        /*004a*/ 	.short	(.L_21 - .L_20)
.L_20:
        /*004c*/ 	.word	0x00000000
        /*0050*/ 	.short	0x0004
        /*0052*/ 	.short	0x0020
        /*0054*/ 	.byte	0x00, 0xf4, 0x21, 0x00


	//----- nvinfo : EIATTR_KPARAM_INFO
	.align		4
.L_21:
        /*0058*/ 	.byte	0x04, 0x17
        /*005a*/ 	.short	(.L_23 - .L_22)
.L_22:
        /*005c*/ 	.word	0x00000000
        /*0060*/ 	.short	0x0003
        /*0062*/ 	.short	0x0018
        /*0064*/ 	.byte	0x00, 0xf4, 0x21, 0x00


	//----- nvinfo : EIATTR_KPARAM_INFO
	.align		4
.L_23:
        /*0068*/ 	.byte	0x04, 0x17
        /*006a*/ 	.short	(.L_25 - .L_24)
.L_24:
        /*006c*/ 	.word	0x00000000
        /*0070*/ 	.short	0x0002
        /*0072*/ 	.short	0x0010
        /*0074*/ 	.byte	0x00, 0xf4, 0x21, 0x00


	//----- nvinfo : EIATTR_KPARAM_INFO
	.align		4
.L_25:
        /*0078*/ 	.byte	0x04, 0x17
        /*007a*/ 	.short	(.L_27 - .L_26)
.L_26:
        /*007c*/ 	.word	0x00000000
        /*0080*/ 	.short	0x0001
        /*0082*/ 	.short	0x0008
        /*0084*/ 	.byte	0x00, 0xf4, 0x21, 0x00


	//----- nvinfo : EIATTR_KPARAM_INFO
	.align		4
.L_27:
        /*0088*/ 	.byte	0x04, 0x17
        /*008a*/ 	.short	(.L_29 - .L_28)
.L_28:
        /*008c*/ 	.word	0x00000000
        /*0090*/ 	.short	0x0000
        /*0092*/ 	.short	0x0000
        /*0094*/ 	.byte	0x00, 0xf4, 0x21, 0x00


	//----- nvinfo : EIATTR_SPARSE_MMA_MASK
	.align		4
.L_29:
        /*0098*/ 	.byte	0x03, 0x50
        /*009a*/ 	.short	0x0000


	//----- nvinfo : EIATTR_MAXREG_COUNT
	.align		4
        /*009c*/ 	.byte	0x03, 0x1b
        /*009e*/ 	.short	0x00ff


	//----- nvinfo : EIATTR_EXIT_INSTR_OFFSETS
	.align		4
        /*00a0*/ 	.byte	0x04, 0x1c
        /*00a2*/ 	.short	(.L_31 - .L_30)


	//   ....[0]....
.L_30:
        /*00a4*/ 	.word	0x000004e0


	//   ....[1]....
        /*00a8*/ 	.word	0x00000500


	//----- nvinfo : EIATTR_REQNTID
	.align		4
.L_31:
        /*00ac*/ 	.byte	0x04, 0x10
        /*00ae*/ 	.short	(.L_33 - .L_32)
.L_32:
        /*00b0*/ 	.word	0x00000080
        /*00b4*/ 	.word	0x00000001
        /*00b8*/ 	.word	0x00000001


	//----- nvinfo : EIATTR_CBANK_PARAM_SIZE
	.align		4
.L_33:
        /*00bc*/ 	.byte	0x03, 0x19
        /*00be*/ 	.short	0x0044


	//----- nvinfo : EIATTR_PARAM_CBANK
	.align		4
        /*00c0*/ 	.byte	0x04, 0x0a
        /*00c2*/ 	.short	(.L_35 - .L_34)
	.align		4
.L_34:
        /*00c4*/ 	.word	index@(.nv.constant0.triton_poi_fused__native_batch_norm_legit_no_training_cat_relu_74)
        /*00c8*/ 	.short	0x0210
        /*00ca*/ 	.short	0x0044


	//----- nvinfo : EIATTR_SW_WAR
	.align		4
.L_35:
        /*00cc*/ 	.byte	0x04, 0x36
        /*00ce*/ 	.short	(.L_37 - .L_36)
.L_36:
        /*00d0*/ 	.word	0x00000008
.L_37:


//--------------------- .nv.callgraph             --------------------------
	.section	.nv.callgraph,"",@"SHT_CUDA_CALLGRAPH"
	.align	4
	.sectionentsize	8
	.align		4
        /*0000*/ 	.word	0x00000000
	.align		4
        /*0004*/ 	.word	0xffffffff
	.align		4
        /*0008*/ 	.word	0x00000000
	.align		4
        /*000c*/ 	.word	0xfffffffe
	.align		4
        /*0010*/ 	.word	0x00000000
	.align		4
        /*0014*/ 	.word	0xfffffffd
	.align		4
        /*0018*/ 	.word	0x00000000
	.align		4
        /*001c*/ 	.word	0xfffffffc


//--------------------- .nv.constant4             --------------------------
	.section	.nv.constant4,"a",@progbits
	.align	8
	.align		8
.nv.constant4:
        /*0000*/ 	.dword	_$_str
	.align		8
        /*0008*/ 	.dword	_$_str_$_2


//--------------------- .text.triton_poi_fused__native_batch_norm_legit_no_training_cat_relu_74 --------------------------
	.section	.text.triton_poi_fused__native_batch_norm_legit_no_training_cat_relu_74,"ax",@progbits
	.align	128
        .global         triton_poi_fused__native_batch_norm_legit_no_training_cat_relu_74
        .type           triton_poi_fused__native_batch_norm_legit_no_training_cat_relu_74,@function
        .size           triton_poi_fused__native_batch_norm_legit_no_training_cat_relu_74,(.L_x_1 - triton_poi_fused__native_batch_norm_legit_no_training_cat_relu_74)
        .other          triton_poi_fused__native_batch_norm_legit_no_training_cat_relu_74,@"STO_CUDA_ENTRY STV_DEFAULT"
triton_poi_fused__native_batch_norm_legit_no_training_cat_relu_74:
.text.triton_poi_fused__native_batch_norm_legit_no_training_cat_relu_74:
[----:B------:R-:W0:Y:S01]  /*0000*/  LDC R1, c[0x0][0x28] ;  /* 0x00000a00ff017b82 */ /* 0x000e220000000800 */
[----:B------:R-:W1:Y:S07]  /*0010*/  S2R R0, SR_TID.X ;  /* 0x0000000000007919 */ /* 0x000e6e0000002100 */
[----:B------:R-:W2:Y:S01]  /*0020*/  LDC.64 R8, c[0x0][0x228] ;  /* 0x00008a00ff087b82 */ /* 0x000ea20000000a00 */
[----:B------:R-:W-:Y:S01]  /*0030*/  ULDC.64 UR4, c[0x0][0x208] ;  /* 0x0000820000047ab9 */ /* 0x000fe20000000a00 */
[----:B------:R-:W-:Y:S01]  /*0040*/  ULDC.64 UR6, c[0x0][0x218] ;  /* 0x0000860000067ab9 */ /* 0x000fe20000000a00 */
[----:B------:R-:W3:Y:S05]  /*0050*/  S2R R3, SR_CTAID.X ;  /* 0x0000000000037919 */ /* 0x000eea0000002500 */
[----:B------:R-:W4:Y:S01]  /*0060*/  LDC.64 R10, c[0x0][0x210] ;  /* 0x00008400ff0a7b82 */ /* 0x000f220000000a00 */
[----:B-1----:R-:W-:-:S05]  /*0070*/  LOP3.LUT R0, R0, 0x7f, RZ, 0xc0, !PT ;  /* 0x0000007f00007812 */ /* 0x002fca00078ec0ff */
[----:B---3--:R-:W-:-:S05]  /*0080*/  IMAD R0, R3, 0x80, R0 ;  /* 0x0000008003007824 */ /* 0x008fca00078e0200 */
[----:B------:R-:W-:Y:S02]  /*0090*/  SHF.R.S32.HI R3, RZ, 0x1f, R0 ;  /* 0x0000001fff037819 */ /* 0x000fe40000011400 */
[----:B------:R-:W-:Y:S02]  /*00a0*/  ISETP.GE.AND P0, PT, R0, 0x2200, PT ;  /* 0x000022000000780c */ /* 0x000fe40003f06270 */
[----:B------:R-:W-:-:S04]  /*00b0*/  LEA.HI R6, R3, R0, RZ, 0x2 ;  /* 0x0000000003067211 */ /* 0x000fc800078f10ff */
[----:B------:R-:W-:-:S05]  /*00c0*/  SHF.R.S32.HI R3, RZ, 0x2, R6 ;  /* 0x00000002ff037819 */ /* 0x000fca0000011406 */
[----:B------:R-:W-:-:S05]  /*00d0*/  IMAD.HI R2, R3, 0x78787879, RZ ;  /* 0x7878787903027827 */ /* 0x000fca00078e02ff */
[----:B------:R-:W-:-:S04]  /*00e0*/  SHF.R.U32.HI R5, RZ, 0x1f, R2 ;  /* 0x0000001fff057819 */ /* 0x000fc80000011602 */
[----:B------:R-:W-:-:S05]  /*00f0*/  LEA.HI.SX32 R2, R2, R5, 0x18 ;  /* 0x0000000502027211 */ /* 0x000fca00078fc2ff */
[----:B------:R-:W-:Y:S02]  /*0100*/  IMAD R3, R2, -0x220, R3 ;  /* 0xfffffde002037824 */ /* 0x000fe400078e0203 */
[----:B------:R-:W-:Y:S02]  /*0110*/  IMAD.MOV.U32 R2, RZ, RZ, RZ ;  /* 0x000000ffff027224 */ /* 0x000fe400078e00ff */
[----:B--2---:R-:W-:-:S05]  /*0120*/  IMAD.WIDE R8, R3, 0x4, R8 ;  /* 0x0000000403087825 */ /* 0x004fca00078e0208 */
[----:B------:R1:W2:Y:S01]  /*0130*/  @!P0 LDG.E.EL R2, desc[UR4][R8.64] ;  /* 0x0000000408028981 */ /* 0x0002a2000c2e1900 */
[----:B------:R-:W-:Y:S01]  /*0140*/  IMAD.HI R4, R0, 0x78787879, RZ ;  /* 0x7878787900047827 */ /* 0x000fe200078e02ff */
[----:B------:R-:W-:Y:S02]  /*0150*/  LOP3.LUT R13, R6, 0xfffffffc, RZ, 0xc0, !PT ;  /* 0xfffffffc060d7812 */ /* 0x000fe400078ec0ff */
[----:B------:R-:W-:Y:S01]  /*0160*/  ISETP.GE.AND P1, PT, R3, 0x200, PT ;  /* 0x000002000300780c */ /* 0x000fe20003f26270 */
[----:B------:R-:W3:Y:S01]  /*0170*/  LDC.64 R6, c[0x0][0x230] ;  /* 0x00008c00ff067b82 */ /* 0x000ee20000000a00 */
[----:B------:R-:W-:Y:S01]  /*0180*/  SHF.R.U32.HI R5, RZ, 0x1f, R4 ;  /* 0x0000001fff057819 */ /* 0x000fe20000011604 */
[C---:B------:R-:W-:Y:S01]  /*0190*/  IMAD.IADD R13, R0.reuse, 0x1, -R13 ;  /* 0x00000001000d7824 */ /* 0x040fe200078e0a0d */
[----:B------:R-:W-:Y:S02]  /*01a0*/  ISETP.LT.AND P2, PT, R0, 0x2200, !P1 ;  /* 0x000022000000780c */ /* 0x000fe40004f41270 */
[----:B------:R-:W-:-:S02]  /*01b0*/  LEA.HI.SX32 R15, R4, R5, 0x16 ;  /* 0x00000005040f7211 */ /* 0x000fc400078fb2ff */
[----:B------:R-:W-:Y:S01]  /*01c0*/  ISETP.GT.AND P3, PT, R3, 0x1ff, !P0 ;  /* 0x000001ff0300780c */ /* 0x000fe20004764270 */
[----:B------:R-:W5:Y:S02]  /*01d0*/  LDC.64 R4, c[0x0][0x220] ;  /* 0x00008800ff047b82 */ /* 0x000f640000000a00 */
[----:B------:R-:W-:-:S04]  /*01e0*/  IMAD R12, R15, -0x880, R0 ;  /* 0xfffff7800f0c7824 */ /* 0x000fc800078e0200 */
[----:B------:R-:W-:Y:S01]  /*01f0*/  IMAD R17, R15, 0x800, R12 ;  /* 0x000008000f117824 */ /* 0x000fe200078e020c */
[----:B------:R-:W-:Y:S01]  /*0200*/  SHF.L.U32 R12, R3, 0x2, RZ ;  /* 0x00000002030c7819 */ /* 0x000fe200000006ff */
[----:B------:R-:W-:Y:S01]  /*0210*/  IMAD.SHL.U32 R15, R15, 0x80, RZ ;  /* 0x000000800f0f7824 */ /* 0x000fe200078e00ff */
[----:B-1----:R-:W1:Y:S04]  /*0220*/  LDC.64 R8, c[0x0][0x238] ;  /* 0x00008e00ff087b82 */ /* 0x002e680000000a00 */
[--C-:B------:R-:W-:Y:S02]  /*0230*/  IADD3 R18, P4, P5, R12, R13, R15.reuse ;  /* 0x0000000d0c127210 */ /* 0x100fe40007d9e00f */
[----:B------:R-:W-:Y:S01]  /*0240*/  SHF.R.S32.HI R19, RZ, 0x1f, R15 ;  /* 0x0000001fff137819 */ /* 0x000fe2000001140f */
[----:B----4-:R-:W-:Y:S01]  /*0250*/  IMAD.WIDE R14, R17, 0x4, R10 ;  /* 0x00000004110e7825 */ /* 0x010fe200078e020a */
[----:B------:R-:W-:-:S02]  /*0260*/  SHF.R.S32.HI R13, RZ, 0x1f, R13 ;  /* 0x0000001fff0d7819 */ /* 0x000fc4000001140d */
[----:B------:R-:W-:Y:S02]  /*0270*/  CS2R R10, SRZ ;  /* 0x00000000000a7805 */ /* 0x000fe4000001ff00 */
[----:B------:R-:W-:-:S04]  /*0280*/  SHF.R.S32.HI R12, RZ, 0x1f, R12 ;  /* 0x0000001fff0c7819 */ /* 0x000fc8000001140c */
[----:B------:R-:W-:Y:S01]  /*0290*/  IADD3.X R13, R12, R13, R19, P4, P5 ;  /* 0x0000000d0c0d7210 */ /* 0x000fe200027ea413 */
[----:B------:R-:W-:Y:S01]  /*02a0*/  IMAD.MOV.U32 R12, RZ, RZ, RZ ;  /* 0x000000ffff0c7224 */ /* 0x000fe200078e00ff */
[----:B------:R-:W-:-:S04]  /*02b0*/  LEA R16, P4, R18, UR6, 0x2 ;  /* 0x0000000612107c11 */ /* 0x000fc8000f8810ff */
[----:B------:R-:W-:Y:S01]  /*02c0*/  LEA.HI.X R17, R18, UR7, R13, 0x2, P4 ;  /* 0x0000000712117c11 */ /* 0x000fe2000a0f140d */
[----:B------:R-:W4:Y:S01]  /*02d0*/  @P2 LDG.E R12, desc[UR4][R14.64] ;  /* 0x000000040e0c2981 */ /* 0x000f22000c1e1900 */
[----:B-----5:R-:W-:-:S03]  /*02e0*/  IMAD.WIDE R4, R3, 0x4, R4 ;  /* 0x0000000403047825 */ /* 0x020fc600078e0204 */
[----:B------:R-:W5:Y:S01]  /*02f0*/  @P3 LDG.E R10, desc[UR4][R16.64+-0x2000] ;  /* 0xffe00004100a3981 */ /* 0x000f62000c1e1900 */
[----:B------:R-:W-:Y:S01]  /*0300*/  HFMA2.MMA R18, -RZ, RZ, 0, 0 ;  /* 0x00000000ff127435 */ /* 0x000fe200000001ff */
[----:B------:R-:W-:Y:S02]  /*0310*/  IMAD.MOV.U32 R13, RZ, RZ, RZ ;  /* 0x000000ffff0d7224 */ /* 0x000fe400078e00ff */
[----:B------:R1:W5:Y:S01]  /*0320*/  @!P0 LDG.E.EL R11, desc[UR4][R4.64] ;  /* 0x00000004040b8981 */ /* 0x000362000c2e1900 */
[----:B---3--:R-:W-:-:S04]  /*0330*/  IMAD.WIDE R6, R3, 0x4, R6 ;  /* 0x0000000403067825 */ /* 0x008fc800078e0206 */
[----:B-1----:R-:W-:Y:S01]  /*0340*/  IMAD.WIDE R8, R3, 0x4, R8 ;  /* 0x0000000403087825 */ /* 0x002fe200078e0208 */
[----:B------:R1:W3:Y:S04]  /*0350*/  @!P0 LDG.E.EL R13, desc[UR4][R6.64] ;  /* 0x00000004060d8981 */ /* 0x0002e8000c2e1900 */
[----:B------:R-:W3:Y:S01]  /*0360*/  @!P0 LDG.E.EL R18, desc[UR4][R8.64] ;  /* 0x0000000408128981 */ /* 0x000ee2000c2e1900 */
[----:B0-----:R-:W0:Y:S02]  /*0370*/  LDC.64 R4, c[0x0][0x240] ;  /* 0x00009000ff047b82 */ /* 0x001e240000000a00 */
[----:B0-----:R-:W-:-:S04]  /*0380*/  IMAD.WIDE R4, R0, 0x4, R4 ;  /* 0x0000000400047825 */ /* 0x001fc800078e0204 */
[----:B--2---:R-:W-:Y:S01]  /*0390*/  FADD R14, R2, 9.9999997473787516356e-06 ;  /* 0x3727c5ac020e7421 */ /* 0x004fe20000000000 */
[----:B------:R-:W-:-:S03]  /*03a0*/  IMAD.MOV.U32 R2, RZ, RZ, 0x3e800000 ;  /* 0x3e800000ff027424 */ /* 0x000fc600078e00ff */
[----:B------:R-:W0:Y:S02]  /*03b0*/  MUFU.SQRT R15, R14 ;  /* 0x0000000e000f7308 */ /* 0x000e240000002000 */
[C---:B0-----:R-:W-:Y:S02]  /*03c0*/  FSETP.GT.AND P4, PT, R15.reuse, 8.50705917302346158658e+37, PT ;  /* 0x7e8000000f00780b */ /* 0x041fe40003f84000 */
[C---:B------:R-:W-:Y:S02]  /*03d0*/  FSETP.GEU.AND P5, PT, R15.reuse, 1.175494350822287508e-38, PT ;  /* 0x008000000f00780b */ /* 0x040fe40003fae000 */
[----:B-1----:R-:W-:Y:S02]  /*03e0*/  FSEL R6, R2, 1, P4 ;  /* 0x3f80000002067808 */ /* 0x002fe40002000000 */
[----:B------:R-:W0:Y:S07]  /*03f0*/  LDC.64 R2, c[0x0][0x248] ;  /* 0x00009200ff027b82 */ /* 0x000e2e0000000a00 */
[----:B------:R-:W-:-:S02]  /*0400*/  @P4 FMUL R15, R15, 0.25 ;  /* 0x3e8000000f0f4820 */ /* 0x000fc40000400000 */
[----:B------:R-:W-:Y:S02]  /*0410*/  @!P5 FMUL R6, R6, 16777216 ;  /* 0x4b8000000606d820 */ /* 0x000fe40000400000 */
[----:B------:R-:W-:-:S06]  /*0420*/  @!P5 FMUL R15, R15, 16777216 ;  /* 0x4b8000000f0fd820 */ /* 0x000fcc0000400000 */
[----:B------:R-:W1:Y:S01]  /*0430*/  MUFU.RCP R15, R15 ;  /* 0x0000000f000f7308 */ /* 0x000e620000001000 */
[----:B----4-:R-:W-:Y:S02]  /*0440*/  SEL R12, R12, RZ, P2 ;  /* 0x000000ff0c0c7207 */ /* 0x010fe40001000000 */
[----:B-----5:R-:W-:Y:S01]  /*0450*/  @P1 SEL R12, R10, RZ, P3 ;  /* 0x000000ff0a0c1207 */ /* 0x020fe20001800000 */
[----:B0-----:R-:W-:-:S04]  /*0460*/  IMAD.WIDE R2, R0, 0x4, R2 ;  /* 0x0000000400027825 */ /* 0x001fc800078e0202 */
[----:B------:R-:W-:Y:S01]  /*0470*/  FADD R11, R12, -R11 ;  /* 0x8000000b0c0b7221 */ /* 0x000fe20000000000 */
[----:B------:R0:W-:Y:S01]  /*0480*/  @!P0 STG.E desc[UR4][R4.64], R12 ;  /* 0x0000000c04008986 */ /* 0x0001e2000c101904 */
[----:B-1----:R-:W-:-:S04]  /*0490*/  FMUL R6, R15, R6 ;  /* 0x000000060f067220 */ /* 0x002fc80000400000 */
[----:B------:R-:W-:-:S04]  /*04a0*/  FMUL R11, R11, R6 ;  /* 0x000000060b0b7220 */ /* 0x000fc80000400000 */
[----:B---3--:R-:W-:-:S05]  /*04b0*/  FFMA R11, R11, R13, R18 ;  /* 0x0000000d0b0b7223 */ /* 0x008fca0000000012 */
[----:B------:R-:W-:-:S04]  /*04c0*/  FSETP.GEU.AND P1, PT, R11, RZ, PT ;  /* 0x000000ff0b00720b */ /* 0x000fc80003f2e000 */
[----:B------:R-:W-:Y:S01]  /*04d0*/  FSEL R11, R11, RZ, P1 ;  /* 0x000000ff0b0b7208 */ /* 0x000fe20000800000 */
[----:B0-----:R-:W-:Y:S08]  /*04e0*/  @P0 EXIT ;  /* 0x000000000000094d */ /* 0x001ff00003800000 */
[----:B------:R-:W-:Y:S01]  /*04f0*/  STG.E desc[UR4][R2.64], R11 ;  /* 0x0000000b02007986 */ /* 0x000fe2000c101904 */
[----:B------:R-:W-:Y:S05]  /*0500*/  EXIT ;  /* 0x000000000000794d */ /* 0x000fea0003800000 */
.L_x_0:
[----:B------:R-:W-:-:S00]  /*0510*/  BRA `(.L_x_0) ;  /* 0xfffffffc00fc7947 */ /* 0x000fc0000383ffff */
[----:B------:R-:W-:-:S00]  /*0520*/  NOP ;  /* 0x0000000000007918 */ /* 0x000fc00000000000 */
        /* <DEDUP_REMOVED lines=13> */
.L_x_1:


//--------------------- .nv.global.init           --------------------------
	.section	.nv.global.init,"aw",@progbits
.nv.global.init:
	.type		_$_str,@object
	.size		_$_str,(_$_str_$_2 - _$_str)
_$_str:
        /*0000*/ 	.byte	0x5f, 0x5f, 0x43, 0x55, 0x44, 0x41, 0x5f, 0x46, 0x54, 0x5a, 0x00
	.type		_$_str_$_2,@object
	.size		_$_str_$_2,(.L_1 - _$_str_$_2)
_$_str_$_2:
        /*000b*/ 	.byte	0x5f, 0x5f, 0x43, 0x55, 0x44, 0x41, 0x5f, 0x50, 0x52, 0x45, 0x43, 0x5f, 0x53, 0x51, 0x52, 0x54
        /*001b*/ 	.byte	0x00
.L_1:


//--------------------- .nv.constant0.triton_poi_fused__native_batch_norm_legit_no_training_cat_relu_74 --------------------------
	.section	.nv.constant0.triton_poi_fused__native_batch_norm_legit_no_training_cat_relu_74,"a",@progbits
	.sectionflags	@""
	.align	4
.nv.constant0.triton_poi_fused__native_batch_norm_legit_no_training_cat_relu_74:
	.zero		596
